//
// Generated by NVIDIA NVVM Compiler
//
// Compiler Build ID: CL-36424714
// Cuda compilation tools, release 13.0, V13.0.88
// Based on NVVM 20.0.0
//

.version 9.0
.target sm_100
.address_size 64

	// .globl	_Z13single_threadPiS_S_iS_
// _ZZ13single_threadPiS_S_iS_E6sh_w_d has been demoted
// _ZZ13single_threadPiS_S_iS_E6sh_v_d has been demoted
// _ZZ13single_threadPiS_S_iS_E7sh_maxs has been demoted
// _ZZ13single_threadPiS_S_iS_E5sh_we has been demoted
.extern .shared .align 16 .b8 sdata[];

.visible .entry _Z13single_threadPiS_S_iS_(
	.param .u64 .ptr .align 1 _Z13single_threadPiS_S_iS__param_0,
	.param .u64 .ptr .align 1 _Z13single_threadPiS_S_iS__param_1,
	.param .u64 .ptr .align 1 _Z13single_threadPiS_S_iS__param_2,
	.param .u32 _Z13single_threadPiS_S_iS__param_3,
	.param .u64 .ptr .align 1 _Z13single_threadPiS_S_iS__param_4
)
{
	.reg .pred 	%p<6>;
	.reg .b32 	%r<119>;
	.reg .b64 	%rd<9>;
	// demoted variable
	.shared .align 4 .b8 _ZZ13single_threadPiS_S_iS_E6sh_w_d[64];
	// demoted variable
	.shared .align 4 .b8 _ZZ13single_threadPiS_S_iS_E6sh_v_d[64];
	// demoted variable
	.shared .align 4 .b8 _ZZ13single_threadPiS_S_iS_E7sh_maxs[4096];
	// demoted variable
	.shared .align 4 .b8 _ZZ13single_threadPiS_S_iS_E5sh_we[4096];
	ld.param.u64 	%rd1, [_Z13single_threadPiS_S_iS__param_0];
	ld.param.u64 	%rd2, [_Z13single_threadPiS_S_iS__param_1];
	ld.param.u64 	%rd3, [_Z13single_threadPiS_S_iS__param_2];
	ld.param.u32 	%r10, [_Z13single_threadPiS_S_iS__param_3];
	mov.u32 	%r1, %ctaid.x;
	mov.u32 	%r118, %ntid.x;
	mov.u32 	%r3, %tid.x;
	mad.lo.s32 	%r11, %r1, %r118, %r3;
	cvta.to.global.u64 	%rd4, %rd2;
	cvta.to.global.u64 	%rd5, %rd3;
	and.b32  	%r12, %r11, 1;
	ld.global.u32 	%r13, [%rd4];
	st.shared.u32 	[_ZZ13single_threadPiS_S_iS_E6sh_w_d], %r13;
	ld.global.u32 	%r14, [%rd5];
	st.shared.u32 	[_ZZ13single_threadPiS_S_iS_E6sh_v_d], %r14;
	mul.lo.s32 	%r15, %r12, %r13;
	mul.lo.s32 	%r16, %r12, %r14;
	shr.u32 	%r17, %r11, 1;
	and.b32  	%r18, %r17, 1;
	ld.global.u32 	%r19, [%rd4+4];
	st.shared.u32 	[_ZZ13single_threadPiS_S_iS_E6sh_w_d+4], %r19;
	ld.global.u32 	%r20, [%rd5+4];
	st.shared.u32 	[_ZZ13single_threadPiS_S_iS_E6sh_v_d+4], %r20;
	mad.lo.s32 	%r21, %r18, %r19, %r15;
	mad.lo.s32 	%r22, %r18, %r20, %r16;
	shr.u32 	%r23, %r11, 2;
	and.b32  	%r24, %r23, 1;
	ld.global.u32 	%r25, [%rd4+8];
	st.shared.u32 	[_ZZ13single_threadPiS_S_iS_E6sh_w_d+8], %r25;
	ld.global.u32 	%r26, [%rd5+8];
	st.shared.u32 	[_ZZ13single_threadPiS_S_iS_E6sh_v_d+8], %r26;
	mad.lo.s32 	%r27, %r24, %r25, %r21;
	mad.lo.s32 	%r28, %r24, %r26, %r22;
	shr.u32 	%r29, %r11, 3;
	and.b32  	%r30, %r29, 1;
	ld.global.u32 	%r31, [%rd4+12];
	st.shared.u32 	[_ZZ13single_threadPiS_S_iS_E6sh_w_d+12], %r31;
	ld.global.u32 	%r32, [%rd5+12];
	st.shared.u32 	[_ZZ13single_threadPiS_S_iS_E6sh_v_d+12], %r32;
	mad.lo.s32 	%r33, %r30, %r31, %r27;
	mad.lo.s32 	%r34, %r30, %r32, %r28;
	shr.u32 	%r35, %r11, 4;
	and.b32  	%r36, %r35, 1;
	ld.global.u32 	%r37, [%rd4+16];
	st.shared.u32 	[_ZZ13single_threadPiS_S_iS_E6sh_w_d+16], %r37;
	ld.global.u32 	%r38, [%rd5+16];
	st.shared.u32 	[_ZZ13single_threadPiS_S_iS_E6sh_v_d+16], %r38;
	mad.lo.s32 	%r39, %r36, %r37, %r33;
	mad.lo.s32 	%r40, %r36, %r38, %r34;
	shr.u32 	%r41, %r11, 5;
	and.b32  	%r42, %r41, 1;
	ld.global.u32 	%r43, [%rd4+20];
	st.shared.u32 	[_ZZ13single_threadPiS_S_iS_E6sh_w_d+20], %r43;
	ld.global.u32 	%r44, [%rd5+20];
	st.shared.u32 	[_ZZ13single_threadPiS_S_iS_E6sh_v_d+20], %r44;
	mad.lo.s32 	%r45, %r42, %r43, %r39;
	mad.lo.s32 	%r46, %r42, %r44, %r40;
	shr.u32 	%r47, %r11, 6;
	and.b32  	%r48, %r47, 1;
	ld.global.u32 	%r49, [%rd4+24];
	st.shared.u32 	[_ZZ13single_threadPiS_S_iS_E6sh_w_d+24], %r49;
	ld.global.u32 	%r50, [%rd5+24];
	st.shared.u32 	[_ZZ13single_threadPiS_S_iS_E6sh_v_d+24], %r50;
	mad.lo.s32 	%r51, %r48, %r49, %r45;
	mad.lo.s32 	%r52, %r48, %r50, %r46;
	shr.u32 	%r53, %r11, 7;
	and.b32  	%r54, %r53, 1;
	ld.global.u32 	%r55, [%rd4+28];
	st.shared.u32 	[_ZZ13single_threadPiS_S_iS_E6sh_w_d+28], %r55;
	ld.global.u32 	%r56, [%rd5+28];
	st.shared.u32 	[_ZZ13single_threadPiS_S_iS_E6sh_v_d+28], %r56;
	mad.lo.s32 	%r57, %r54, %r55, %r51;
	mad.lo.s32 	%r58, %r54, %r56, %r52;
	shr.u32 	%r59, %r11, 8;
	and.b32  	%r60, %r59, 1;
	ld.global.u32 	%r61, [%rd4+32];
	st.shared.u32 	[_ZZ13single_threadPiS_S_iS_E6sh_w_d+32], %r61;
	ld.global.u32 	%r62, [%rd5+32];
	st.shared.u32 	[_ZZ13single_threadPiS_S_iS_E6sh_v_d+32], %r62;
	mad.lo.s32 	%r63, %r60, %r61, %r57;
	mad.lo.s32 	%r64, %r60, %r62, %r58;
	shr.u32 	%r65, %r11, 9;
	and.b32  	%r66, %r65, 1;
	ld.global.u32 	%r67, [%rd4+36];
	st.shared.u32 	[_ZZ13single_threadPiS_S_iS_E6sh_w_d+36], %r67;
	ld.global.u32 	%r68, [%rd5+36];
	st.shared.u32 	[_ZZ13single_threadPiS_S_iS_E6sh_v_d+36], %r68;
	mad.lo.s32 	%r69, %r66, %r67, %r63;
	mad.lo.s32 	%r70, %r66, %r68, %r64;
	shr.u32 	%r71, %r11, 10;
	and.b32  	%r72, %r71, 1;
	ld.global.u32 	%r73, [%rd4+40];
	st.shared.u32 	[_ZZ13single_threadPiS_S_iS_E6sh_w_d+40], %r73;
	ld.global.u32 	%r74, [%rd5+40];
	st.shared.u32 	[_ZZ13single_threadPiS_S_iS_E6sh_v_d+40], %r74;
	mad.lo.s32 	%r75, %r72, %r73, %r69;
	mad.lo.s32 	%r76, %r72, %r74, %r70;
	shr.u32 	%r77, %r11, 11;
	and.b32  	%r78, %r77, 1;
	ld.global.u32 	%r79, [%rd4+44];
	st.shared.u32 	[_ZZ13single_threadPiS_S_iS_E6sh_w_d+44], %r79;
	ld.global.u32 	%r80, [%rd5+44];
	st.shared.u32 	[_ZZ13single_threadPiS_S_iS_E6sh_v_d+44], %r80;
	mad.lo.s32 	%r81, %r78, %r79, %r75;
	mad.lo.s32 	%r82, %r78, %r80, %r76;
	shr.u32 	%r83, %r11, 12;
	and.b32  	%r84, %r83, 1;
	ld.global.u32 	%r85, [%rd4+48];
	st.shared.u32 	[_ZZ13single_threadPiS_S_iS_E6sh_w_d+48], %r85;
	ld.global.u32 	%r86, [%rd5+48];
	st.shared.u32 	[_ZZ13single_threadPiS_S_iS_E6sh_v_d+48], %r86;
	mad.lo.s32 	%r87, %r84, %r85, %r81;
	mad.lo.s32 	%r88, %r84, %r86, %r82;
	shr.u32 	%r89, %r11, 13;
	and.b32  	%r90, %r89, 1;
	ld.global.u32 	%r91, [%rd4+52];
	st.shared.u32 	[_ZZ13single_threadPiS_S_iS_E6sh_w_d+52], %r91;
	ld.global.u32 	%r92, [%rd5+52];
	st.shared.u32 	[_ZZ13single_threadPiS_S_iS_E6sh_v_d+52], %r92;
	mad.lo.s32 	%r93, %r90, %r91, %r87;
	mad.lo.s32 	%r94, %r90, %r92, %r88;
	shr.u32 	%r95, %r11, 14;
	and.b32  	%r96, %r95, 1;
	ld.global.u32 	%r97, [%rd4+56];
	st.shared.u32 	[_ZZ13single_threadPiS_S_iS_E6sh_w_d+56], %r97;
	ld.global.u32 	%r98, [%rd5+56];
	st.shared.u32 	[_ZZ13single_threadPiS_S_iS_E6sh_v_d+56], %r98;
	mad.lo.s32 	%r99, %r96, %r97, %r93;
	mad.lo.s32 	%r100, %r96, %r98, %r94;
	shr.u32 	%r101, %r11, 15;
	and.b32  	%r102, %r101, 1;
	ld.global.u32 	%r103, [%rd4+60];
	st.shared.u32 	[_ZZ13single_threadPiS_S_iS_E6sh_w_d+60], %r103;
	ld.global.u32 	%r104, [%rd5+60];
	st.shared.u32 	[_ZZ13single_threadPiS_S_iS_E6sh_v_d+60], %r104;
	mad.lo.s32 	%r105, %r102, %r103, %r99;
	mad.lo.s32 	%r106, %r102, %r104, %r100;
	shl.b32 	%r107, %r3, 2;
	mov.u32 	%r108, _ZZ13single_threadPiS_S_iS_E7sh_maxs;
	add.s32 	%r4, %r108, %r107;
	st.shared.u32 	[%r4], %r106;
	mov.u32 	%r109, _ZZ13single_threadPiS_S_iS_E5sh_we;
	add.s32 	%r5, %r109, %r107;
	st.shared.u32 	[%r5], %r105;
	bar.sync 	0;
	ld.shared.u32 	%r110, [%r5];
	setp.le.s32 	%p1, %r110, %r10;
	@%p1 bra 	$L__BB0_2;
	mov.b32 	%r111, 0;
	st.shared.u32 	[%r4], %r111;
	st.shared.u32 	[%r5], %r111;
$L__BB0_2:
	setp.lt.u32 	%p2, %r118, 2;
	@%p2 bra 	$L__BB0_7;
$L__BB0_3:
	mov.u32 	%r6, %r118;
	shr.u32 	%r118, %r6, 1;
	setp.ge.u32 	%p3, %r3, %r118;
	@%p3 bra 	$L__BB0_6;
	ld.shared.u32 	%r112, [%r4];
	shl.b32 	%r8, %r118, 2;
	add.s32 	%r113, %r4, %r8;
	ld.shared.u32 	%r9, [%r113];
	setp.ge.s32 	%p4, %r112, %r9;
	@%p4 bra 	$L__BB0_6;
	st.shared.u32 	[%r4], %r9;
	add.s32 	%r114, %r5, %r8;
	ld.shared.u32 	%r115, [%r114];
	st.shared.u32 	[%r5], %r115;
$L__BB0_6:
	bar.sync 	0;
	setp.gt.u32 	%p5, %r6, 3;
	@%p5 bra 	$L__BB0_3;
$L__BB0_7:
	cvta.to.global.u64 	%rd6, %rd1;
	ld.shared.u32 	%r116, [_ZZ13single_threadPiS_S_iS_E7sh_maxs];
	mul.wide.u32 	%rd7, %r1, 4;
	add.s64 	%rd8, %rd6, %rd7;
	st.global.u32 	[%rd8], %r116;
	ld.shared.u32 	%r117, [_ZZ13single_threadPiS_S_iS_E5sh_we];
	st.global.u32 	[%rd8+256], %r117;
	ret;

}
	// .globl	_Z13reduction_maxPi
.visible .entry _Z13reduction_maxPi(
	.param .u64 .ptr .align 1 _Z13reduction_maxPi_param_0
)
{
	.reg .pred 	%p<6>;
	.reg .b32 	%r<15>;
	.reg .b64 	%rd<5>;

	ld.param.u64 	%rd2, [_Z13reduction_maxPi_param_0];
	cvta.to.global.u64 	%rd1, %rd2;
	mov.u32 	%r1, %tid.x;
	mul.wide.u32 	%rd3, %r1, 4;
	add.s64 	%rd4, %rd1, %rd3;
	ld.global.u32 	%r7, [%rd4];
	shl.b32 	%r8, %r1, 2;
	mov.u32 	%r9, sdata;
	add.s32 	%r2, %r9, %r8;
	st.shared.u32 	[%r2], %r7;
	bar.sync 	0;
	mov.u32 	%r14, %ntid.x;
	setp.lt.u32 	%p1, %r14, 2;
	@%p1 bra 	$L__BB1_5;
$L__BB1_1:
	mov.u32 	%r4, %r14;
	shr.u32 	%r14, %r4, 1;
	setp.ge.u32 	%p2, %r1, %r14;
	@%p2 bra 	$L__BB1_4;
	ld.shared.u32 	%r10, [%r2];
	shl.b32 	%r11, %r14, 2;
	add.s32 	%r12, %r2, %r11;
	ld.shared.u32 	%r6, [%r12];
	setp.ge.s32 	%p3, %r10, %r6;
	@%p3 bra 	$L__BB1_4;
	st.shared.u32 	[%r2], %r6;
$L__BB1_4:
	bar.sync 	0;
	setp.gt.u32 	%p4, %r4, 3;
	@%p4 bra 	$L__BB1_1;
$L__BB1_5:
	setp.ne.s32 	%p5, %r1, 0;
	@%p5 bra 	$L__BB1_7;
	ld.shared.u32 	%r13, [sdata];
	st.global.u32 	[%rd1], %r13;
$L__BB1_7:
	ret;

}


// ===== COMPILED SASS (sm_100) =====

	.target	sm_100

	.elftype	@"ET_EXEC"


//--------------------- .note.nv.tkinfo           --------------------------
	.section	.note.nv.tkinfo,"",@"SHT_NOTE"
	.sectionflags	@"SHF_NOTE_NV_TKINFO"
	.tkinfo
        /*0018*/ 	.word	0x00000002
        /*0030*/ 	.string	""
        /*0030*/ 	.string	"ptxas"
        /*0030*/ 	.string	"Cuda compilation tools, release 13.0, V13.0.88"
        /*0030*/ 	.string	"Build cuda_13.0.r13.0/compiler.36424714_0"
        /*0030*/ 	.string	"-arch sm_100 -m 64 "



//--------------------- .note.nv.cuinfo           --------------------------
	.section	.note.nv.cuinfo,"",@"SHT_NOTE"
	.sectionflags	@"SHF_NOTE_NV_CUINFO"
        /*0018*/ 	.short	0x0002
        /*001a*/ 	.short	0x0064
        /*001c*/ 	.short	0x0082
	.zero		2


//--------------------- .nv.info                  --------------------------
	.section	.nv.info,"",@"SHT_CUDA_INFO"
	.align	4


	//----- nvinfo : EIATTR_REGCOUNT
	.align		4
        /*0000*/ 	.byte	0x04, 0x2f
        /*0002*/ 	.short	(.L_1 - .L_0)
	.align		4
.L_0:
        /*0004*/ 	.word	index@(_Z13single_threadPiS_S_iS_)
        /*0008*/ 	.word	0x00000020


	//----- nvinfo : EIATTR_FRAME_SIZE
	.align		4
.L_1:
        /*000c*/ 	.byte	0x04, 0x11
        /*000e*/ 	.short	(.L_3 - .L_2)
	.align		4
.L_2:
        /*0010*/ 	.word	index@(_Z13single_threadPiS_S_iS_)
        /*0014*/ 	.word	0x00000000


	//----- nvinfo : EIATTR_REGCOUNT
	.align		4
.L_3:
        /*0018*/ 	.byte	0x04, 0x2f
        /*001a*/ 	.short	(.L_5 - .L_4)
	.align		4
.L_4:
        /*001c*/ 	.word	index@(_Z13reduction_maxPi)
        /*0020*/ 	.word	0x0000000a


	//----- nvinfo : EIATTR_FRAME_SIZE
	.align		4
.L_5:
        /*0024*/ 	.byte	0x04, 0x11
        /*0026*/ 	.short	(.L_7 - .L_6)
	.align		4
.L_6:
        /*0028*/ 	.word	index@(_Z13reduction_maxPi)
        /*002c*/ 	.word	0x00000000


	//----- nvinfo : EIATTR_MIN_STACK_SIZE
	.align		4
.L_7:
        /*0030*/ 	.byte	0x04, 0x12
        /*0032*/ 	.short	(.L_9 - .L_8)
	.align		4
.L_8:
        /*0034*/ 	.word	index@(_Z13reduction_maxPi)
        /*0038*/ 	.word	0x00000000


	//----- nvinfo : EIATTR_MIN_STACK_SIZE
	.align		4
.L_9:
        /*003c*/ 	.byte	0x04, 0x12
        /*003e*/ 	.short	(.L_11 - .L_10)
	.align		4
.L_10:
        /*0040*/ 	.word	index@(_Z13single_threadPiS_S_iS_)
        /*0044*/ 	.word	0x00000000
.L_11:


//--------------------- .nv.compat                --------------------------
	.section	.nv.compat,"",@"SHT_CUDA_COMPAT_INFO"
	.align	4
        /*0000*/ 	.byte	0x02, 0x09, 0x00, 0x00, 0x02, 0x02, 0x01, 0x00, 0x02, 0x05, 0x05, 0x00, 0x03, 0x07, 0x01, 0x01
        /*0010*/ 	.byte	0x02, 0x03, 0x00, 0x00, 0x02, 0x06, 0x01, 0x00, 0x04, 0x0b, 0x08, 0x00, 0x09, 0x00, 0x00, 0x00
        /*0020*/ 	.byte	0x00, 0x00, 0x00, 0x00


//--------------------- .nv.info._Z13reduction_maxPi --------------------------
	.section	.nv.info._Z13reduction_maxPi,"",@"SHT_CUDA_INFO"
	.sectionflags	@""
	.align	4


	//----- nvinfo : EIATTR_CUDA_API_VERSION
	.align		4
        /*0000*/ 	.byte	0x04, 0x37
        /*0002*/ 	.short	(.L_13 - .L_12)
.L_12:
        /*0004*/ 	.word	0x00000082


	//----- nvinfo : EIATTR_KPARAM_INFO
	.align		4
.L_13:
        /*0008*/ 	.byte	0x04, 0x17
        /*000a*/ 	.short	(.L_15 - .L_14)
.L_14:
        /*000c*/ 	.word	0x00000000
        /*0010*/ 	.short	0x0000
        /*0012*/ 	.short	0x0000
        /*0014*/ 	.byte	0x00, 0xf5, 0x21, 0x00


	//----- nvinfo : EIATTR_SPARSE_MMA_MASK
	.align		4
.L_15:
        /*0018*/ 	.byte	0x03, 0x50
        /*001a*/ 	.short	0x0000


	//----- nvinfo : EIATTR_MAXREG_COUNT
	.align		4
        /*001c*/ 	.byte	0x03, 0x1b
        /*001e*/ 	.short	0x00ff


	//----- nvinfo : EIATTR_NUM_BARRIERS
	.align		4
        /*0020*/ 	.byte	0x02, 0x4c
        /*0022*/ 	.byte	0x01
	.zero		1


	//----- nvinfo : EIATTR_MERCURY_ISA_VERSION
	.align		4
        /*0024*/ 	.byte	0x03, 0x5f
        /*0026*/ 	.short	0x0101


	//----- nvinfo : EIATTR_VRC_CTA_INIT_COUNT
	.align		4
        /*0028*/ 	.byte	0x02, 0x4a
	.zero		1
	.zero		1


	//----- nvinfo : EIATTR_EXIT_INSTR_OFFSETS
	.align		4
        /*002c*/ 	.byte	0x04, 0x1c
        /*002e*/ 	.short	(.L_17 - .L_16)


	//   ....[0]....
.L_16:
        /*0030*/ 	.word	0x000001f0


	//   ....[1]....
        /*0034*/ 	.word	0x00000260


	//----- nvinfo : EIATTR_CRS_STACK_SIZE
	.align		4
.L_17:
        /*0038*/ 	.byte	0x04, 0x1e
        /*003a*/ 	.short	(.L_19 - .L_18)
.L_18:
        /*003c*/ 	.word	0x00000000


	//----- nvinfo : EIATTR_CBANK_PARAM_SIZE
	.align		4
.L_19:
        /*0040*/ 	.byte	0x03, 0x19
        /*0042*/ 	.short	0x0008


	//----- nvinfo : EIATTR_PARAM_CBANK
	.align		4
        /*0044*/ 	.byte	0x04, 0x0a
        /*0046*/ 	.short	(.L_21 - .L_20)
	.align		4
.L_20:
        /*0048*/ 	.word	index@(.nv.constant0._Z13reduction_maxPi)
        /*004c*/ 	.short	0x0380
        /*004e*/ 	.short	0x0008


	//----- nvinfo : EIATTR_SW_WAR
	.align		4
.L_21:
        /*0050*/ 	.byte	0x04, 0x36
        /*0052*/ 	.short	(.L_23 - .L_22)
.L_22:
        /*0054*/ 	.word	0x00000008
.L_23:


//--------------------- .nv.info._Z13single_threadPiS_S_iS_ --------------------------
	.section	.nv.info._Z13single_threadPiS_S_iS_,"",@"SHT_CUDA_INFO"
	.sectionflags	@""
	.align	4


	//----- nvinfo : EIATTR_CUDA_API_VERSION
	.align		4
        /*0000*/ 	.byte	0x04, 0x37
        /*0002*/ 	.short	(.L_25 - .L_24)
.L_24:
        /*0004*/ 	.word	0x00000082


	//----- nvinfo : EIATTR_KPARAM_INFO
	.align		4
.L_25:
        /*0008*/ 	.byte	0x04, 0x17
        /*000a*/ 	.short	(.L_27 - .L_26)
.L_26:
        /*000c*/ 	.word	0x00000000
        /*0010*/ 	.short	0x0004
        /*0012*/ 	.short	0x0020
        /*0014*/ 	.byte	0x00, 0xf5, 0x21, 0x00


	//----- nvinfo : EIATTR_KPARAM_INFO
	.align		4
.L_27:
        /*0018*/ 	.byte	0x04, 0x17
        /*001a*/ 	.short	(.L_29 - .L_28)
.L_28:
        /*001c*/ 	.word	0x00000000
        /*0020*/ 	.short	0x0003
        /*0022*/ 	.short	0x0018
        /*0024*/ 	.byte	0x00, 0xf0, 0x11, 0x00


	//----- nvinfo : EIATTR_KPARAM_INFO
	.align		4
.L_29:
        /*0028*/ 	.byte	0x04, 0x17
        /*002a*/ 	.short	(.L_31 - .L_30)
.L_30:
        /*002c*/ 	.word	0x00000000
        /*0030*/ 	.short	0x0002
        /*0032*/ 	.short	0x0010
        /*0034*/ 	.byte	0x00, 0xf5, 0x21, 0x00


	//----- nvinfo : EIATTR_KPARAM_INFO
	.align		4
.L_31:
        /*0038*/ 	.byte	0x04, 0x17
        /*003a*/ 	.short	(.L_33 - .L_32)
.L_32:
        /*003c*/ 	.word	0x00000000
        /*0040*/ 	.short	0x0001
        /*0042*/ 	.short	0x0008
        /*0044*/ 	.byte	0x00, 0xf5, 0x21, 0x00


	//----- nvinfo : EIATTR_KPARAM_INFO
	.align		4
.L_33:
        /*0048*/ 	.byte	0x04, 0x17
        /*004a*/ 	.short	(.L_35 - .L_34)
.L_34:
        /*004c*/ 	.word	0x00000000
        /*0050*/ 	.short	0x0000
        /*0052*/ 	.short	0x0000
        /*0054*/ 	.byte	0x00, 0xf5, 0x21, 0x00


	//----- nvinfo : EIATTR_SPARSE_MMA_MASK
	.align		4
.L_35:
        /*0058*/ 	.byte	0x03, 0x50
        /*005a*/ 	.short	0x0000


	//----- nvinfo : EIATTR_MAXREG_COUNT
	.align		4
        /*005c*/ 	.byte	0x03, 0x1b
        /*005e*/ 	.short	0x00ff


	//----- nvinfo : EIATTR_NUM_BARRIERS
	.align		4
        /*0060*/ 	.byte	0x02, 0x4c
        /*0062*/ 	.byte	0x01
	.zero		1


	//----- nvinfo : EIATTR_MERCURY_ISA_VERSION
	.align		4
        /*0064*/ 	.byte	0x03, 0x5f
        /*0066*/ 	.short	0x0101


	//----- nvinfo : EIATTR_VRC_CTA_INIT_COUNT
	.align		4
        /*0068*/ 	.byte	0x02, 0x4a
	.zero		1
	.zero		1


	//----- nvinfo : EIATTR_EXIT_INSTR_OFFSETS
	.align		4
        /*006c*/ 	.byte	0x04, 0x1c
        /*006e*/ 	.short	(.L_37 - .L_36)


	//   ....[0]....
.L_36:
        /*0070*/ 	.word	0x00000b50


	//----- nvinfo : EIATTR_CRS_STACK_SIZE
	.align		4
.L_37:
        /*0074*/ 	.byte	0x04, 0x1e
        /*0076*/ 	.short	(.L_39 - .L_38)
.L_38:
        /*0078*/ 	.word	0x00000000


	//----- nvinfo : EIATTR_CBANK_PARAM_SIZE
	.align		4
.L_39:
        /*007c*/ 	.byte	0x03, 0x19
        /*007e*/ 	.short	0x0028


	//----- nvinfo : EIATTR_PARAM_CBANK
	.align		4
        /*0080*/ 	.byte	0x04, 0x0a
        /*0082*/ 	.short	(.L_41 - .L_40)
	.align		4
.L_40:
        /*0084*/ 	.word	index@(.nv.constant0._Z13single_threadPiS_S_iS_)
        /*0088*/ 	.short	0x0380
        /*008a*/ 	.short	0x0028


	//----- nvinfo : EIATTR_SW_WAR
	.align		4
.L_41:
        /*008c*/ 	.byte	0x04, 0x36
        /*008e*/ 	.short	(.L_43 - .L_42)
.L_42:
        /*0090*/ 	.word	0x00000008
.L_43:


//--------------------- .nv.callgraph             --------------------------
	.section	.nv.callgraph,"",@"SHT_CUDA_CALLGRAPH"
	.align	4
	.sectionentsize	8
	.align		4
        /*0000*/ 	.word	0x00000000
	.align		4
        /*0004*/ 	.word	0xffffffff
	.align		4
        /*0008*/ 	.word	0x00000000
	.align		4
        /*000c*/ 	.word	0xfffffffe
	.align		4
        /*0010*/ 	.word	0x00000000
	.align		4
        /*0014*/ 	.word	0xfffffffd
	.align		4
        /*0018*/ 	.word	0x00000000
	.align		4
        /*001c*/ 	.word	0xfffffffc


//--------------------- .text._Z13reduction_maxPi --------------------------
	.section	.text._Z13reduction_maxPi,"ax",@progbits
	.align	128
        .global         _Z13reduction_maxPi
        .type           _Z13reduction_maxPi,@function
        .size           _Z13reduction_maxPi,(.L_x_10 - _Z13reduction_maxPi)
        .other          _Z13reduction_maxPi,@"STO_CUDA_ENTRY STV_DEFAULT"
_Z13reduction_maxPi:
.text._Z13reduction_maxPi:
[----:B------:R-:W-:Y:S01]  /*0000*/  LDC R1, c[0x0][0x37c] ;  /* 0x0000df00ff017b82 */ /* 0x000fe20000000800 */
[----:B------:R-:W0:Y:S07]  /*0010*/  S2R R7, SR_TID.X ;  /* 0x0000000000077919 */ /* 0x000e2e0000002100 */
[----:B------:R-:W0:Y:S01]  /*0020*/  LDC.64 R2, c[0x0][0x380] ;  /* 0x0000e000ff027b82 */ /* 0x000e220000000a00 */
[----:B------:R-:W1:Y:S01]  /*0030*/  LDCU.64 UR6, c[0x0][0x358] ;  /* 0x00006b00ff0677ac */ /* 0x000e620008000a00 */
[----:B0-----:R-:W-:-:S06]  /*0040*/  IMAD.WIDE.U32 R2, R7, 0x4, R2 ;  /* 0x0000000407027825 */ /* 0x001fcc00078e0002 */
[----:B-1----:R-:W2:Y:S01]  /*0050*/  LDG.E R2, desc[UR6][R2.64] ;  /* 0x0000000602027981 */ /* 0x002ea2000c1e1900 */
[----:B------:R-:W0:Y:S01]  /*0060*/  S2UR UR5, SR_CgaCtaId ;  /* 0x00000000000579c3 */ /* 0x000e220000008800 */
[----:B------:R-:W-:Y:S02]  /*0070*/  UMOV UR4, 0x400 ;  /* 0x0000040000047882 */ /* 0x000fe40000000000 */
[----:B0-----:R-:W-:-:S06]  /*0080*/  ULEA UR4, UR5, UR4, 0x18 ;  /* 0x0000000405047291 */ /* 0x001fcc000f8ec0ff */
[----:B------:R-:W-:-:S05]  /*0090*/  LEA R5, R7, UR4, 0x2 ;  /* 0x0000000407057c11 */ /* 0x000fca000f8e10ff */
[----:B------:R-:W0:Y:S02]  /*00a0*/  LDCU UR4, c[0x0][0x360] ;  /* 0x00006c00ff0477ac */ /* 0x000e240008000800 */
[----:B0-----:R-:W-:Y:S01]  /*00b0*/  UISETP.GE.U32.AND UP0, UPT, UR4, 0x2, UPT ;  /* 0x000000020400788c */ /* 0x001fe2000bf06070 */
[----:B--2---:R0:W-:Y:S01]  /*00c0*/  STS [R5], R2 ;  /* 0x0000000205007388 */ /* 0x0041e20000000800 */
[----:B------:R-:W-:Y:S07]  /*00d0*/  BAR.SYNC.DEFER_BLOCKING 0x0 ;  /* 0x0000000000007b1d */ /* 0x000fee0000010000 */
[----:B------:R-:W-:Y:S05]  /*00e0*/  BRA.U !UP0, `(.L_x_0) ;  /* 0x00000001083c7547 */ /* 0x000fea000b800000 */
[----:B------:R-:W-:-:S07]  /*00f0*/  IMAD.U32 R0, RZ, RZ, UR4 ;  /* 0x00000004ff007e24 */ /* 0x000fce000f8e00ff */
.L_x_3:
[--C-:B------:R-:W-:Y:S01]  /*0100*/  IMAD.MOV.U32 R4, RZ, RZ, R0.reuse ;  /* 0x000000ffff047224 */ /* 0x100fe200078e0000 */
[----:B------:R-:W-:Y:S01]  /*0110*/  SHF.R.U32.HI R0, RZ, 0x1, R0 ;  /* 0x00000001ff007819 */ /* 0x000fe20000011600 */
[----:B------:R-:W-:Y:S03]  /*0120*/  BSSY.RECONVERGENT B0, `(.L_x_1) ;  /* 0x0000008000007945 */ /* 0x000fe60003800200 */
[----:B------:R-:W-:-:S13]  /*0130*/  ISETP.GE.U32.AND P0, PT, R7, R0, PT ;  /* 0x000000000700720c */ /* 0x000fda0003f06070 */
[----:B-1----:R-:W-:Y:S05]  /*0140*/  @P0 BRA `(.L_x_2) ;  /* 0x0000000000140947 */ /* 0x002fea0003800000 */
[----:B------:R-:W-:Y:S01]  /*0150*/  IMAD R3, R0, 0x4, R5 ;  /* 0x0000000400037824 */ /* 0x000fe200078e0205 */
[----:B0-----:R-:W-:Y:S05]  /*0160*/  LDS R2, [R5] ;  /* 0x0000000005027984 */ /* 0x001fea0000000800 */
[----:B------:R-:W0:Y:S02]  /*0170*/  LDS R3, [R3] ;  /* 0x0000000003037984 */ /* 0x000e240000000800 */
[----:B0-----:R-:W-:-:S13]  /*0180*/  ISETP.GE.AND P0, PT, R2, R3, PT ;  /* 0x000000030200720c */ /* 0x001fda0003f06270 */
[----:B------:R1:W-:Y:S02]  /*0190*/  @!P0 STS [R5], R3 ;  /* 0x0000000305008388 */ /* 0x0003e40000000800 */
.L_x_2:
[----:B------:R-:W-:Y:S05]  /*01a0*/  BSYNC.RECONVERGENT B0 ;  /* 0x0000000000007941 */ /* 0x000fea0003800200 */
.L_x_1:
[----:B------:R-:W-:Y:S01]  /*01b0*/  BAR.SYNC.DEFER_BLOCKING 0x0 ;  /* 0x0000000000007b1d */ /* 0x000fe20000010000 */
[----:B------:R-:W-:-:S13]  /*01c0*/  ISETP.GT.U32.AND P0, PT, R4, 0x3, PT ;  /* 0x000000030400780c */ /* 0x000fda0003f04070 */
[----:B------:R-:W-:Y:S05]  /*01d0*/  @P0 BRA `(.L_x_3) ;  /* 0xfffffffc00c80947 */ /* 0x000fea000383ffff */
.L_x_0:
[----:B------:R-:W-:-:S13]  /*01e0*/  ISETP.NE.AND P0, PT, R7, RZ, PT ;  /* 0x000000ff0700720c */ /* 0x000fda0003f05270 */
[----:B------:R-:W-:Y:S05]  /*01f0*/  @P0 EXIT ;  /* 0x000000000000094d */ /* 0x000fea0003800000 */
[----:B------:R-:W2:Y:S01]  /*0200*/  S2UR UR5, SR_CgaCtaId ;  /* 0x00000000000579c3 */ /* 0x000ea20000008800 */
[----:B------:R-:W-:-:S07]  /*0210*/  UMOV UR4, 0x400 ;  /* 0x0000040000047882 */ /* 0x000fce0000000000 */
[----:B01----:R-:W0:Y:S01]  /*0220*/  LDC.64 R2, c[0x0][0x380] ;  /* 0x0000e000ff027b82 */ /* 0x003e220000000a00 */
[----:B--2---:R-:W-:-:S09]  /*0230*/  ULEA UR4, UR5, UR4, 0x18 ;  /* 0x0000000405047291 */ /* 0x004fd2000f8ec0ff */
[----:B------:R-:W0:Y:S04]  /*0240*/  LDS R5, [UR4] ;  /* 0x00000004ff057984 */ /* 0x000e280008000800 */
[----:B0-----:R-:W-:Y:S01]  /*0250*/  STG.E desc[UR6][R2.64], R5 ;  /* 0x0000000502007986 */ /* 0x001fe2000c101906 */
[----:B------:R-:W-:Y:S05]  /*0260*/  EXIT ;  /* 0x000000000000794d */ /* 0x000fea0003800000 */
.L_x_4:
[----:B------:R-:W-:-:S00]  /*0270*/  BRA `(.L_x_4) ;  /* 0xfffffffc00fc7947 */ /* 0x000fc0000383ffff */
[----:B------:R-:W-:-:S00]  /*0280*/  NOP ;  /* 0x0000000000007918 */ /* 0x000fc00000000000 */
[----:B------:R-:W-:-:S00]  /*0290*/  NOP ;  /* 0x0000000000007918 */ /* 0x000fc00000000000 */
[----:B------:R-:W-:-:S00]  /*02a0*/  NOP ;  /* 0x0000000000007918 */ /* 0x000fc00000000000 */
[----:B------:R-:W-:-:S00]  /*02b0*/  NOP ;  /* 0x0000000000007918 */ /* 0x000fc00000000000 */
[----:B------:R-:W-:-:S00]  /*02c0*/  NOP ;  /* 0x0000000000007918 */ /* 0x000fc00000000000 */
[----:B------:R-:W-:-:S00]  /*02d0*/  NOP ;  /* 0x0000000000007918 */ /* 0x000fc00000000000 */
[----:B------:R-:W-:-:S00]  /*02e0*/  NOP ;  /* 0x0000000000007918 */ /* 0x000fc00000000000 */
[----:B------:R-:W-:-:S00]  /*02f0*/  NOP ;  /* 0x0000000000007918 */ /* 0x000fc00000000000 */
.L_x_10:


//--------------------- .text._Z13single_threadPiS_S_iS_ --------------------------
	.section	.text._Z13single_threadPiS_S_iS_,"ax",@progbits
	.align	128
        .global         _Z13single_threadPiS_S_iS_
        .type           _Z13single_threadPiS_S_iS_,@function
        .size           _Z13single_threadPiS_S_iS_,(.L_x_11 - _Z13single_threadPiS_S_iS_)
        .other          _Z13single_threadPiS_S_iS_,@"STO_CUDA_ENTRY STV_DEFAULT"
_Z13single_threadPiS_S_iS_:
.text._Z13single_threadPiS_S_iS_:
[----:B------:R-:W-:Y:S08]  /*0000*/  LDC R1, c[0x0][0x37c] ;  /* 0x0000df00ff017b82 */ /* 0x000ff00000000800 */
[----:B------:R-:W0:Y:S01]  /*0010*/  LDC.64 R4, c[0x0][0x388] ;  /* 0x0000e200ff047b82 */ /* 0x000e220000000a00 */
[----:B------:R-:W0:Y:S07]  /*0020*/  LDCU.64 UR8, c[0x0][0x358] ;  /* 0x00006b00ff0877ac */ /* 0x000e2e0008000a00 */
[----:B------:R-:W1:Y:S01]  /*0030*/  LDC.64 R2, c[0x0][0x390] ;  /* 0x0000e400ff027b82 */ /* 0x000e620000000a00 */
[----:B0-----:R-:W2:Y:S04]  /*0040*/  LDG.E R12, desc[UR8][R4.64] ;  /* 0x00000008040c7981 */ /* 0x001ea8000c1e1900 */
[----:B------:R-:W3:Y:S04]  /*0050*/  LDG.E R15, desc[UR8][R4.64+0x4] ;  /* 0x00000408040f7981 */ /* 0x000ee8000c1e1900 */
[----:B-1----:R-:W4:Y:S04]  /*0060*/  LDG.E R24, desc[UR8][R2.64] ;  /* 0x0000000802187981 */ /* 0x002f28000c1e1900 */
[----:B------:R-:W5:Y:S04]  /*0070*/  LDG.E R14, desc[UR8][R4.64+0x8] ;  /* 0x00000808040e7981 */ /* 0x000f68000c1e1900 */
        /* <DEDUP_REMOVED lines=9> */
[----:B------:R-:W5:Y:S01]  /*0110*/  LDG.E R6, desc[UR8][R2.64+0x18] ;  /* 0x0000180802067981 */ /* 0x000f62000c1e1900 */
[----:B------:R-:W0:Y:S01]  /*0120*/  S2R R0, SR_CTAID.X ;  /* 0x0000000000007919 */ /* 0x000e220000002500 */
[----:B------:R-:W0:Y:S01]  /*0130*/  S2R R7, SR_TID.X ;  /* 0x0000000000077919 */ /* 0x000e220000002100 */
[----:B------:R-:W1:Y:S01]  /*0140*/  S2UR UR6, SR_CgaCtaId ;  /* 0x00000000000679c3 */ /* 0x000e620000008800 */
[----:B------:R-:W0:Y:S01]  /*0150*/  LDCU UR10, c[0x0][0x360] ;  /* 0x00006c00ff0a77ac */ /* 0x000e220008000800 */
[----:B------:R-:W-:-:S02]  /*0160*/  UMOV UR4, 0x400 ;  /* 0x0000040000047882 */ /* 0x000fc40000000000 */
[----:B-1----:R-:W-:Y:S01]  /*0170*/  ULEA UR7, UR6, UR4, 0x18 ;  /* 0x0000000406077291 */ /* 0x002fe2000f8ec0ff */
[----:B0-----:R-:W-:-:S05]  /*0180*/  IMAD R8, R0, UR10, R7 ;  /* 0x0000000a00087c24 */ /* 0x001fca000f8e0207 */
[----:B------:R-:W-:Y:S02]  /*0190*/  LOP3.LUT R9, R8, 0x1, RZ, 0xc0, !PT ;  /* 0x0000000108097812 */ /* 0x000fe400078ec0ff */
[--C-:B------:R-:W-:Y:S02]  /*01a0*/  SHF.R.U32.HI R11, RZ, 0x1, R8.reuse ;  /* 0x00000001ff0b7819 */ /* 0x100fe40000011608 */
[--C-:B------:R-:W-:Y:S02]  /*01b0*/  SHF.R.U32.HI R19, RZ, 0x2, R8.reuse ;  /* 0x00000002ff137819 */ /* 0x100fe40000011608 */
[----:B------:R-:W-:Y:S02]  /*01c0*/  LOP3.LUT R28, R11, 0x1, RZ, 0xc0, !PT ;  /* 0x000000010b1c7812 */ /* 0x000fe400078ec0ff */
[----:B------:R-:W-:Y:S02]  /*01d0*/  LOP3.LUT R25, R19, 0x1, RZ, 0xc0, !PT ;  /* 0x0000000113197812 */ /* 0x000fe400078ec0ff */
[----:B------:R-:W-:-:S04]  /*01e0*/  SHF.R.U32.HI R27, RZ, 0x5, R8 ;  /* 0x00000005ff1b7819 */ /* 0x000fc80000011608 */
[----:B------:R-:W-:Y:S01]  /*01f0*/  LOP3.LUT R27, R27, 0x1, RZ, 0xc0, !PT ;  /* 0x000000011b1b7812 */ /* 0x000fe200078ec0ff */
[C---:B--2---:R-:W-:Y:S01]  /*0200*/  IMAD R11, R9.reuse, R12, RZ ;  /* 0x0000000c090b7224 */ /* 0x044fe200078e02ff */
[----:B------:R0:W-:Y:S03]  /*0210*/  STS [UR7], R12 ;  /* 0x0000000cff007988 */ /* 0x0001e60008000807 */
[C---:B---3--:R-:W-:Y:S02]  /*0220*/  IMAD R11, R28.reuse, R15, R11 ;  /* 0x0000000f1c0b7224 */ /* 0x048fe400078e020b */
[----:B----4-:R-:W-:Y:S01]  /*0230*/  IMAD R26, R9, R24, RZ ;  /* 0x00000018091a7224 */ /* 0x010fe200078e02ff */
[----:B0-----:R-:W-:Y:S01]  /*0240*/  SHF.R.U32.HI R12, RZ, 0x3, R8 ;  /* 0x00000003ff0c7819 */ /* 0x001fe20000011608 */
[----:B------:R0:W-:Y:S04]  /*0250*/  STS [UR7+0x40], R24 ;  /* 0x00004018ff007988 */ /* 0x0001e80008000807 */
[----:B------:R-:W2:Y:S01]  /*0260*/  LDG.E R9, desc[UR8][R4.64+0x1c] ;  /* 0x00001c0804097981 */ /* 0x000ea2000c1e1900 */
[----:B-----5:R-:W-:-:S02]  /*0270*/  IMAD R19, R28, R13, R26 ;  /* 0x0000000d1c137224 */ /* 0x020fc400078e021a */
[----:B0-----:R-:W-:Y:S01]  /*0280*/  IMAD R24, R25, R14, R11 ;  /* 0x0000000e19187224 */ /* 0x001fe200078e020b */
[----:B------:R0:W-:Y:S01]  /*0290*/  STS [UR7+0x4], R15 ;  /* 0x0000040fff007988 */ /* 0x0001e20008000807 */
[----:B------:R-:W-:-:S03]  /*02a0*/  LOP3.LUT R26, R12, 0x1, RZ, 0xc0, !PT ;  /* 0x000000010c1a7812 */ /* 0x000fc600078ec0ff */
[----:B------:R-:W3:Y:S01]  /*02b0*/  LDG.E R11, desc[UR8][R2.64+0x1c] ;  /* 0x00001c08020b7981 */ /* 0x000ee2000c1e1900 */
[----:B------:R-:W-:-:S03]  /*02c0*/  IMAD R19, R25, R16, R19 ;  /* 0x0000001019137224 */ /* 0x000fc600078e0213 */
[----:B------:R-:W4:Y:S01]  /*02d0*/  LDG.E R12, desc[UR8][R4.64+0x20] ;  /* 0x00002008040c7981 */ /* 0x000f22000c1e1900 */
[----:B0-----:R-:W-:-:S03]  /*02e0*/  SHF.R.U32.HI R15, RZ, 0x4, R8 ;  /* 0x00000004ff0f7819 */ /* 0x001fc60000011608 */
[----:B------:R0:W-:Y:S01]  /*02f0*/  STS [UR7+0x44], R13 ;  /* 0x0000440dff007988 */ /* 0x0001e20008000807 */
[C---:B------:R-:W-:Y:S01]  /*0300*/  IMAD R25, R26.reuse, R17, R24 ;  /* 0x000000111a197224 */ /* 0x040fe200078e0218 */
[----:B------:R-:W-:Y:S02]  /*0310*/  LOP3.LUT R24, R15, 0x1, RZ, 0xc0, !PT ;  /* 0x000000010f187812 */ /* 0x000fe400078ec0ff */
[----:B------:R1:W-:Y:S04]  /*0320*/  STS [UR7+0x8], R14 ;  /* 0x0000080eff007988 */ /* 0x0003e80008000807 */
[----:B0-----:R-:W5:Y:S04]  /*0330*/  LDG.E R13, desc[UR8][R2.64+0x20] ;  /* 0x00002008020d7981 */ /* 0x001f68000c1e1900 */
[----:B-1----:R-:W5:Y:S01]  /*0340*/  LDG.E R14, desc[UR8][R4.64+0x24] ;  /* 0x00002408040e7981 */ /* 0x002f62000c1e1900 */
[----:B------:R-:W-:-:S03]  /*0350*/  IMAD R19, R26, R18, R19 ;  /* 0x000000121a137224 */ /* 0x000fc600078e0213 */
[----:B------:R-:W5:Y:S04]  /*0360*/  LDG.E R15, desc[UR8][R2.64+0x24] ;  /* 0x00002408020f7981 */ /* 0x000f68000c1e1900 */
[----:B------:R0:W-:Y:S01]  /*0370*/  STS [UR7+0x48], R16 ;  /* 0x00004810ff007988 */ /* 0x0001e20008000807 */
[----:B------:R-:W-:-:S03]  /*0380*/  IMAD R26, R24, R20, R25 ;  /* 0x00000014181a7224 */ /* 0x000fc600078e0219 */
[----:B------:R1:W-:Y:S04]  /*0390*/  STS [UR7+0xc], R17 ;  /* 0x00000c11ff007988 */ /* 0x0003e80008000807 */
[----:B0-----:R-:W5:Y:S01]  /*03a0*/  LDG.E R16, desc[UR8][R4.64+0x28] ;  /* 0x0000280804107981 */ /* 0x001f62000c1e1900 */
[----:B------:R-:W-:-:S03]  /*03b0*/  IMAD R24, R24, R22, R19 ;  /* 0x0000001618187224 */ /* 0x000fc600078e0213 */
[----:B-1----:R-:W5:Y:S04]  /*03c0*/  LDG.E R17, desc[UR8][R2.64+0x28] ;  /* 0x0000280802117981 */ /* 0x002f68000c1e1900 */
[----:B------:R0:W-:Y:S01]  /*03d0*/  STS [UR7+0x4c], R18 ;  /* 0x00004c12ff007988 */ /* 0x0001e20008000807 */
[C---:B------:R-:W-:Y:S01]  /*03e0*/  IMAD R29, R27.reuse, R23, R26 ;  /* 0x000000171b1d7224 */ /* 0x040fe200078e021a */
[----:B------:R-:W-:Y:S02]  /*03f0*/  SHF.R.U32.HI R25, RZ, 0x6, R8 ;  /* 0x00000006ff197819 */ /* 0x000fe40000011608 */
[----:B------:R-:W5:Y:S04]  /*0400*/  LDG.E R19, desc[UR8][R2.64+0x2c] ;  /* 0x00002c0802137981 */ /* 0x000f68000c1e1900 */
[----:B0-----:R-:W5:Y:S01]  /*0410*/  LDG.E R18, desc[UR8][R4.64+0x2c] ;  /* 0x00002c0804127981 */ /* 0x001f62000c1e1900 */
[----:B------:R-:W-:-:S03]  /*0420*/  IMAD R27, R27, R21, R24 ;  /* 0x000000151b1b7224 */ /* 0x000fc600078e0218 */
[----:B------:R0:W-:Y:S01]  /*0430*/  STS [UR7+0x10], R20 ;  /* 0x00001014ff007988 */ /* 0x0001e20008000807 */
[----:B------:R-:W-:-:S03]  /*0440*/  LOP3.LUT R28, R25, 0x1, RZ, 0xc0, !PT ;  /* 0x00000001191c7812 */ /* 0x000fc600078ec0ff */
[----:B------:R-:W5:Y:S04]  /*0450*/  LDG.E R24, desc[UR8][R2.64+0x30] ;  /* 0x0000300802187981 */ /* 0x000f68000c1e1900 */
[----:B0-----:R-:W5:Y:S04]  /*0460*/  LDG.E R20, desc[UR8][R4.64+0x30] ;  /* 0x0000300804147981 */ /* 0x001f68000c1e1900 */
[----:B------:R0:W-:Y:S04]  /*0470*/  STS [UR7+0x14], R23 ;  /* 0x00001417ff007988 */ /* 0x0001e80008000807 */
[----:B------:R-:W5:Y:S04]  /*0480*/  LDG.E R25, desc[UR8][R4.64+0x34] ;  /* 0x0000340804197981 */ /* 0x000f68000c1e1900 */
[----:B0-----:R-:W5:Y:S04]  /*0490*/  LDG.E R23, desc[UR8][R2.64+0x34] ;  /* 0x0000340802177981 */ /* 0x001f68000c1e1900 */
[----:B------:R0:W-:Y:S04]  /*04a0*/  STS [UR7+0x50], R22 ;  /* 0x00005016ff007988 */ /* 0x0001e80008000807 */
[----:B------:R-:W5:Y:S01]  /*04b0*/  LDG.E R26, desc[UR8][R2.64+0x38] ;  /* 0x00003808021a7981 */ /* 0x000f62000c1e1900 */
[----:B0-----:R-:W-:-:S02]  /*04c0*/  IMAD R22, R28, R10, R29 ;  /* 0x0000000a1c167224 */ /* 0x001fc400078e021d */
[----:B------:R-:W-:Y:S01]  /*04d0*/  IMAD R28, R28, R6, R27 ;  /* 0x000000061c1c7224 */ /* 0x000fe200078e021b */
[----:B------:R0:W-:Y:S04]  /*04e0*/  STS [UR7+0x54], R21 ;  /* 0x00005415ff007988 */ /* 0x0001e80008000807 */
[----:B------:R-:W5:Y:S04]  /*04f0*/  LDG.E R27, desc[UR8][R4.64+0x38] ;  /* 0x00003808041b7981 */ /* 0x000f68000c1e1900 */
[----:B0-----:R0:W5:Y:S04]  /*0500*/  LDG.E R21, desc[UR8][R2.64+0x3c] ;  /* 0x00003c0802157981 */ /* 0x001168000c1e1900 */
[----:B------:R1:W5:Y:S04]  /*0510*/  LDG.E R29, desc[UR8][R4.64+0x3c] ;  /* 0x00003c08041d7981 */ /* 0x000368000c1e1900 */
[----:B------:R0:W-:Y:S04]  /*0520*/  STS [UR7+0x58], R6 ;  /* 0x00005806ff007988 */ /* 0x0001e80008000807 */
[----:B------:R1:W-:Y:S01]  /*0530*/  STS [UR7+0x18], R10 ;  /* 0x0000180aff007988 */ /* 0x0003e20008000807 */
[----:B0-----:R-:W-:-:S04]  /*0540*/  SHF.R.U32.HI R6, RZ, 0x7, R8 ;  /* 0x00000007ff067819 */ /* 0x001fc80000011608 */
[----:B------:R-:W-:Y:S02]  /*0550*/  LOP3.LUT R6, R6, 0x1, RZ, 0xc0, !PT ;  /* 0x0000000106067812 */ /* 0x000fe400078ec0ff */
[--C-:B-1----:R-:W-:Y:S02]  /*0560*/  SHF.R.U32.HI R10, RZ, 0x8, R8.reuse ;  /* 0x00000008ff0a7819 */ /* 0x102fe40000011608 */
[--C-:B------:R-:W-:Y:S02]  /*0570*/  SHF.R.U32.HI R2, RZ, 0x9, R8.reuse ;  /* 0x00000009ff027819 */ /* 0x100fe40000011608 */
[----:B------:R-:W-:Y:S02]  /*0580*/  LOP3.LUT R10, R10, 0x1, RZ, 0xc0, !PT ;  /* 0x000000010a0a7812 */ /* 0x000fe400078ec0ff */
[----:B------:R-:W-:Y:S02]  /*0590*/  LOP3.LUT R2, R2, 0x1, RZ, 0xc0, !PT ;  /* 0x0000000102027812 */ /* 0x000fe400078ec0ff */
[----:B------:R-:W-:-:S02]  /*05a0*/  SHF.R.U32.HI R4, RZ, 0xa, R8 ;  /* 0x0000000aff047819 */ /* 0x000fc40000011608 */
[----:B------:R-:W-:Y:S02]  /*05b0*/  SHF.R.U32.HI R5, RZ, 0xb, R8 ;  /* 0x0000000bff057819 */ /* 0x000fe40000011608 */
[----:B------:R-:W-:Y:S02]  /*05c0*/  LOP3.LUT R4, R4, 0x1, RZ, 0xc0, !PT ;  /* 0x0000000104047812 */ /* 0x000fe400078ec0ff */
[----:B------:R-:W-:Y:S01]  /*05d0*/  LOP3.LUT R5, R5, 0x1, RZ, 0xc0, !PT ;  /* 0x0000000105057812 */ /* 0x000fe200078ec0ff */
[----:B------:R-:W-:Y:S02]  /*05e0*/  UIADD3 UR5, UPT, UPT, UR4, 0x80, URZ ;  /* 0x0000008004057890 */ /* 0x000fe4000fffe0ff */
[----:B------:R-:W-:Y:S02]  /*05f0*/  UIADD3 UR4, UPT, UPT, UR4, 0x1080, URZ ;  /* 0x0000108004047890 */ /* 0x000fe4000fffe0ff */
[----:B------:R-:W-:Y:S02]  /*0600*/  ULEA UR5, UR6, UR5, 0x18 ;  /* 0x0000000506057291 */ /* 0x000fe4000f8ec0ff */
[----:B------:R-:W-:Y:S01]  /*0610*/  ULEA UR4, UR6, UR4, 0x18 ;  /* 0x0000000406047291 */ /* 0x000fe2000f8ec0ff */
[----:B--2---:R-:W-:-:S02]  /*0620*/  IMAD R22, R6, R9, R22 ;  /* 0x0000000906167224 */ /* 0x004fc400078e0216 */
[----:B---3--:R-:W-:Y:S02]  /*0630*/  IMAD R28, R6, R11, R28 ;  /* 0x0000000b061c7224 */ /* 0x008fe400078e021c */
[C---:B----4-:R-:W-:Y:S01]  /*0640*/  IMAD R3, R10.reuse, R12, R22 ;  /* 0x0000000c0a037224 */ /* 0x050fe200078e0216 */
[----:B------:R-:W-:Y:S01]  /*0650*/  SHF.R.U32.HI R6, RZ, 0xd, R8 ;  /* 0x0000000dff067819 */ /* 0x000fe20000011608 */
[----:B-----5:R-:W-:Y:S02]  /*0660*/  IMAD R28, R10, R13, R28 ;  /* 0x0000000d0a1c7224 */ /* 0x020fe400078e021c */
[C---:B------:R-:W-:Y:S02]  /*0670*/  IMAD R3, R2.reuse, R14, R3 ;  /* 0x0000000e02037224 */ /* 0x040fe400078e0203 */
[----:B------:R-:W-:Y:S01]  /*0680*/  IMAD R28, R2, R15, R28 ;  /* 0x0000000f021c7224 */ /* 0x000fe200078e021c */
[----:B------:R-:W-:-:S04]  /*0690*/  SHF.R.U32.HI R2, RZ, 0xc, R8 ;  /* 0x0000000cff027819 */ /* 0x000fc80000011608 */
[----:B------:R-:W-:Y:S01]  /*06a0*/  LOP3.LUT R2, R2, 0x1, RZ, 0xc0, !PT ;  /* 0x0000000102027812 */ /* 0x000fe200078ec0ff */
[C---:B------:R-:W-:Y:S02]  /*06b0*/  IMAD R3, R4.reuse, R16, R3 ;  /* 0x0000001004037224 */ /* 0x040fe400078e0203 */
[----:B------:R-:W-:Y:S01]  /*06c0*/  IMAD R28, R4, R17, R28 ;  /* 0x00000011041c7224 */ /* 0x000fe200078e021c */
[----:B------:R-:W-:Y:S01]  /*06d0*/  LOP3.LUT R6, R6, 0x1, RZ, 0xc0, !PT ;  /* 0x0000000106067812 */ /* 0x000fe200078ec0ff */
[C---:B------:R-:W-:Y:S02]  /*06e0*/  IMAD R3, R5.reuse, R18, R3 ;  /* 0x0000001205037224 */ /* 0x040fe400078e0203 */
[----:B------:R-:W-:Y:S02]  /*06f0*/  IMAD R5, R5, R19, R28 ;  /* 0x0000001305057224 */ /* 0x000fe400078e021c */
[C---:B------:R-:W-:Y:S01]  /*0700*/  IMAD R4, R2.reuse, R20, R3 ;  /* 0x0000001402047224 */ /* 0x040fe200078e0203 */
[--C-:B------:R-:W-:Y:S01]  /*0710*/  SHF.R.U32.HI R3, RZ, 0xe, R8.reuse ;  /* 0x0000000eff037819 */ /* 0x100fe20000011608 */
[----:B------:R-:W-:Y:S01]  /*0720*/  IMAD R2, R2, R24, R5 ;  /* 0x0000001802027224 */ /* 0x000fe200078e0205 */
[----:B------:R-:W-:-:S02]  /*0730*/  SHF.R.U32.HI R8, RZ, 0xf, R8 ;  /* 0x0000000fff087819 */ /* 0x000fc40000011608 */
[----:B------:R-:W-:Y:S01]  /*0740*/  LOP3.LUT R5, R3, 0x1, RZ, 0xc0, !PT ;  /* 0x0000000103057812 */ /* 0x000fe200078ec0ff */
[----:B------:R-:W-:Y:S01]  /*0750*/  IMAD R4, R6, R25, R4 ;  /* 0x0000001906047224 */ /* 0x000fe200078e0204 */
[----:B------:R-:W-:Y:S01]  /*0760*/  LOP3.LUT R8, R8, 0x1, RZ, 0xc0, !PT ;  /* 0x0000000108087812 */ /* 0x000fe200078ec0ff */
[----:B------:R-:W-:-:S04]  /*0770*/  IMAD R3, R6, R23, R2 ;  /* 0x0000001706037224 */ /* 0x000fc800078e0202 */
[----:B------:R-:W-:Y:S01]  /*0780*/  IMAD R2, R5, R26, R3 ;  /* 0x0000001a05027224 */ /* 0x000fe200078e0203 */
[----:B------:R-:W-:Y:S01]  /*0790*/  LEA R3, R7, UR5, 0x2 ;  /* 0x0000000507037c11 */ /* 0x000fe2000f8e10ff */
[----:B------:R-:W-:Y:S01]  /*07a0*/  STS [UR7+0x1c], R9 ;  /* 0x00001c09ff007988 */ /* 0x000fe20008000807 */
[----:B------:R-:W-:Y:S01]  /*07b0*/  IMAD R4, R5, R27, R4 ;  /* 0x0000001b05047224 */ /* 0x000fe200078e0204 */
[----:B------:R-:W-:Y:S02]  /*07c0*/  LEA R5, R7, UR4, 0x2 ;  /* 0x0000000407057c11 */ /* 0x000fe4000f8e10ff */
[----:B------:R-:W-:Y:S01]  /*07d0*/  STS [UR7+0x5c], R11 ;  /* 0x00005c0bff007988 */ /* 0x000fe20008000807 */
[----:B------:R-:W0:Y:S01]  /*07e0*/  LDCU UR4, c[0x0][0x398] ;  /* 0x00007300ff0477ac */ /* 0x000e220008000800 */
[C---:B------:R-:W-:Y:S02]  /*07f0*/  IMAD R2, R8.reuse, R21, R2 ;  /* 0x0000001508027224 */ /* 0x040fe400078e0202 */
[----:B------:R-:W-:Y:S01]  /*0800*/  IMAD R4, R8, R29, R4 ;  /* 0x0000001d08047224 */ /* 0x000fe200078e0204 */
[----:B------:R-:W-:Y:S04]  /*0810*/  STS [UR7+0x20], R12 ;  /* 0x0000200cff007988 */ /* 0x000fe80008000807 */
        /* <DEDUP_REMOVED lines=15> */
[----:B------:R-:W-:Y:S04]  /*0910*/  STS [R3], R2 ;  /* 0x0000000203007388 */ /* 0x000fe80000000800 */
[----:B------:R-:W-:Y:S01]  /*0920*/  STS [R5], R4 ;  /* 0x0000000405007388 */ /* 0x000fe20000000800 */
[----:B------:R-:W-:Y:S06]  /*0930*/  BAR.SYNC.DEFER_BLOCKING 0x0 ;  /* 0x0000000000007b1d */ /* 0x000fec0000010000 */
[----:B------:R-:W0:Y:S02]  /*0940*/  LDS R6, [R5] ;  /* 0x0000000005067984 */ /* 0x000e240000000800 */
[----:B0-----:R-:W-:Y:S01]  /*0950*/  ISETP.GT.AND P0, PT, R6, UR4, PT ;  /* 0x0000000406007c0c */ /* 0x001fe2000bf04270 */
[----:B------:R-:W-:-:S12]  /*0960*/  IMAD.U32 R6, RZ, RZ, UR10 ;  /* 0x0000000aff067e24 */ /* 0x000fd8000f8e00ff */
[----:B------:R0:W-:Y:S04]  /*0970*/  @P0 STS [R3], RZ ;  /* 0x000000ff03000388 */ /* 0x0001e80000000800 */
[----:B------:R0:W-:Y:S01]  /*0980*/  @P0 STS [R5], RZ ;  /* 0x000000ff05000388 */ /* 0x0001e20000000800 */
[----:B------:R-:W-:-:S13]  /*0990*/  ISETP.GE.U32.AND P0, PT, R6, 0x2, PT ;  /* 0x000000020600780c */ /* 0x000fda0003f06070 */
[----:B0-----:R-:W-:Y:S05]  /*09a0*/  @!P0 BRA `(.L_x_5) ;  /* 0x0000000000448947 */ /* 0x001fea0003800000 */
.L_x_8:
[--C-:B------:R-:W-:Y:S01]  /*09b0*/  IMAD.MOV.U32 R8, RZ, RZ, R6.reuse ;  /* 0x000000ffff087224 */ /* 0x100fe200078e0006 */
[----:B------:R-:W-:Y:S01]  /*09c0*/  SHF.R.U32.HI R6, RZ, 0x1, R6 ;  /* 0x00000001ff067819 */ /* 0x000fe20000011606 */
[----:B------:R-:W-:Y:S03]  /*09d0*/  BSSY.RECONVERGENT B0, `(.L_x_6) ;  /* 0x000000b000007945 */ /* 0x000fe60003800200 */
[----:B------:R-:W-:-:S13]  /*09e0*/  ISETP.GE.U32.AND P0, PT, R7, R6, PT ;  /* 0x000000060700720c */ /* 0x000fda0003f06070 */
[----:B0-----:R-:W-:Y:S05]  /*09f0*/  @P0 BRA `(.L_x_7) ;  /* 0x0000000000200947 */ /* 0x001fea0003800000 */
[----:B------:R-:W-:Y:S01]  /*0a00*/  IMAD R4, R6, 0x4, R3 ;  /* 0x0000000406047824 */ /* 0x000fe200078e0203 */
[----:B------:R-:W-:Y:S05]  /*0a10*/  LDS R2, [R3] ;  /* 0x0000000003027984 */ /* 0x000fea0000000800 */
[----:B------:R-:W0:Y:S02]  /*0a20*/  LDS R4, [R4] ;  /* 0x0000000004047984 */ /* 0x000e240000000800 */
[----:B0-----:R-:W-:-:S13]  /*0a30*/  ISETP.GE.AND P0, PT, R2, R4, PT ;  /* 0x000000040200720c */ /* 0x001fda0003f06270 */
[----:B------:R-:W-:Y:S01]  /*0a40*/  @!P0 IMAD R2, R6, 0x4, R5 ;  /* 0x0000000406028824 */ /* 0x000fe200078e0205 */
[----:B------:R-:W-:Y:S05]  /*0a50*/  @!P0 STS [R3], R4 ;  /* 0x0000000403008388 */ /* 0x000fea0000000800 */
[----:B------:R-:W0:Y:S04]  /*0a60*/  @!P0 LDS R2, [R2] ;  /* 0x0000000002028984 */ /* 0x000e280000000800 */
[----:B0-----:R0:W-:Y:S02]  /*0a70*/  @!P0 STS [R5], R2 ;  /* 0x0000000205008388 */ /* 0x0011e40000000800 */
.L_x_7:
[----:B------:R-:W-:Y:S05]  /*0a80*/  BSYNC.RECONVERGENT B0 ;  /* 0x0000000000007941 */ /* 0x000fea0003800200 */
.L_x_6:
[----:B------:R-:W-:Y:S01]  /*0a90*/  BAR.SYNC.DEFER_BLOCKING 0x0 ;  /* 0x0000000000007b1d */ /* 0x000fe20000010000 */
[----:B------:R-:W-:-:S13]  /*0aa0*/  ISETP.GT.U32.AND P0, PT, R8, 0x3, PT ;  /* 0x000000030800780c */ /* 0x000fda0003f04070 */
[----:B------:R-:W-:Y:S05]  /*0ab0*/  @P0 BRA `(.L_x_8) ;  /* 0xfffffffc00bc0947 */ /* 0x000fea000383ffff */
.L_x_5:
[----:B------:R-:W1:Y:S01]  /*0ac0*/  S2UR UR5, SR_CgaCtaId ;  /* 0x00000000000579c3 */ /* 0x000e620000008800 */
[----:B------:R-:W-:-:S07]  /*0ad0*/  UMOV UR4, 0x400 ;  /* 0x0000040000047882 */ /* 0x000fce0000000000 */
[----:B0-----:R-:W0:Y:S01]  /*0ae0*/  LDC.64 R2, c[0x0][0x380] ;  /* 0x0000e000ff027b82 */ /* 0x001e220000000a00 */
[----:B-1----:R-:W-:Y:S01]  /*0af0*/  ULEA UR4, UR5, UR4, 0x18 ;  /* 0x0000000405047291 */ /* 0x002fe2000f8ec0ff */
[----:B0-----:R-:W-:-:S08]  /*0b00*/  IMAD.WIDE.U32 R2, R0, 0x4, R2 ;  /* 0x0000000400027825 */ /* 0x001fd000078e0002 */
[----:B------:R-:W0:Y:S04]  /*0b10*/  LDS R5, [UR4+0x80] ;  /* 0x00008004ff057984 */ /* 0x000e280008000800 */
[----:B------:R-:W1:Y:S04]  /*0b20*/  LDS R7, [UR4+0x1080] ;  /* 0x00108004ff077984 */ /* 0x000e680008000800 */
[----:B0-----:R-:W-:Y:S04]  /*0b30*/  STG.E desc[UR8][R2.64], R5 ;  /* 0x0000000502007986 */ /* 0x001fe8000c101908 */
[----:B-1----:R-:W-:Y:S01]  /*0b40*/  STG.E desc[UR8][R2.64+0x100], R7 ;  /* 0x0001000702007986 */ /* 0x002fe2000c101908 */
[----:B------:R-:W-:Y:S05]  /*0b50*/  EXIT ;  /* 0x000000000000794d */ /* 0x000fea0003800000 */
.L_x_9:
        /* <DEDUP_REMOVED lines=10> */
.L_x_11:


//--------------------- .nv.shared._Z13reduction_maxPi --------------------------
	.section	.nv.shared._Z13reduction_maxPi,"aw",@nobits
	.sectionflags	@""
	.align	16
	.zero		1024


//--------------------- .nv.shared.reserved.0     --------------------------
	.section	.nv.shared.reserved.0,"aw",@nobits
	.weak		__nv_reservedSMEM_offset_0_alias
	.size		__nv_reservedSMEM_offset_0_alias, 0, 64
	.other		__nv_reservedSMEM_offset_0_alias,@"STO_CUDA_RESERVED_SHARED STV_DEFAULT"
__nv_reservedSMEM_offset_0_alias:
	.zero		0
	.zero		64


//--------------------- .nv.shared._Z13single_threadPiS_S_iS_ --------------------------
	.section	.nv.shared._Z13single_threadPiS_S_iS_,"aw",@nobits
	.sectionflags	@""
	.align	16
.nv.shared._Z13single_threadPiS_S_iS_:
	.zero		9344


//--------------------- .nv.constant0._Z13reduction_maxPi --------------------------
	.section	.nv.constant0._Z13reduction_maxPi,"a",@progbits
	.sectionflags	@""
	.align	4
.nv.constant0._Z13reduction_maxPi:
	.zero		904


//--------------------- .nv.constant0._Z13single_threadPiS_S_iS_ --------------------------
	.section	.nv.constant0._Z13single_threadPiS_S_iS_,"a",@progbits
	.sectionflags	@""
	.align	4
.nv.constant0._Z13single_threadPiS_S_iS_:
	.zero		936


//--------------------- SYMBOLS --------------------------

	.type		.nv.reservedSmem.offset0,@object
	.size		.nv.reservedSmem.offset0,0x4
	.type		.nv.reservedSmem.cap,@object
	.size		.nv.reservedSmem.cap,0x4
